	.headerflags	@"EF_CUDA_TEXMODE_UNIFIED EF_CUDA_64BIT_ADDRESS EF_CUDA_ACCELERATORS EF_CUDA_SM90 EF_CUDA_VIRTUAL_SM(EF_CUDA_SM90)"
	.elftype	@"ET_EXEC"


//--------------------- .nv.info                  --------------------------
	.section	.nv.info,"",@"SHT_CUDA_INFO"
	.align	4


	//----- nvinfo : EIATTR_REGCOUNT
	.align		4
        /*0000*/ 	.byte	0x04, 0x2f
        /*0002*/ 	.short	(.L_2 - .L_1)
	.align		4
.L_1:
        /*0004*/ 	.word	index@(triton_per_fused__native_batch_norm_legit_9)
        /*0008*/ 	.word	0x00000015


	//----- nvinfo : EIATTR_MIN_STACK_SIZE
	.align		4
.L_2:
        /*000c*/ 	.byte	0x04, 0x12
        /*000e*/ 	.short	(.L_4 - .L_3)
	.align		4
.L_3:
        /*0010*/ 	.word	index@(triton_per_fused__native_batch_norm_legit_9)
        /*0014*/ 	.word	0x00000000


	//----- nvinfo : EIATTR_FRAME_SIZE
	.align		4
.L_4:
        /*0018*/ 	.byte	0x04, 0x11
        /*001a*/ 	.short	(.L_6 - .L_5)
	.align		4
.L_5:
        /*001c*/ 	.word	index@(triton_per_fused__native_batch_norm_legit_9)
        /*0020*/ 	.word	0x00000000


	//----- nvinfo : EIATTR_MIN_STACK_SIZE
	.align		4
.L_6:
        /*0024*/ 	.byte	0x04, 0x12
        /*0026*/ 	.short	(.L_8 - .L_7)
	.align		4
.L_7:
        /*0028*/ 	.word	index@(triton_per_fused__native_batch_norm_legit_9)
        /*002c*/ 	.word	0x00000000
.L_8:


//--------------------- .nv.info.triton_per_fused__native_batch_norm_legit_9 --------------------------
	.section	.nv.info.triton_per_fused__native_batch_norm_legit_9,"",@"SHT_CUDA_INFO"
	.sectionflags	@""
	.align	4


	//----- nvinfo : EIATTR_CUDA_API_VERSION
	.align		4
        /*0000*/ 	.byte	0x04, 0x37
        /*0002*/ 	.short	(.L_10 - .L_9)
.L_9:
        /*0004*/ 	.word	0x0000007c


	//----- nvinfo : EIATTR_KPARAM_INFO
	.align		4
.L_10:
        /*0008*/ 	.byte	0x04, 0x17
        /*000a*/ 	.short	(.L_12 - .L_11)
.L_11:
        /*000c*/ 	.word	0x00000000
        /*0010*/ 	.short	0x0005
        /*0012*/ 	.short	0x0024
        /*0014*/ 	.byte	0x00, 0xf0, 0x11, 0x00


	//----- nvinfo : EIATTR_KPARAM_INFO
	.align		4
.L_12:
        /*0018*/ 	.byte	0x04, 0x17
        /*001a*/ 	.short	(.L_14 - .L_13)
.L_13:
        /*001c*/ 	.word	0x00000000
        /*0020*/ 	.short	0x0004
        /*0022*/ 	.short	0x0020
        /*0024*/ 	.byte	0x00, 0xf0, 0x11, 0x00


	//----- nvinfo : EIATTR_KPARAM_INFO
	.align		4
.L_14:
        /*0028*/ 	.byte	0x04, 0x17
        /*002a*/ 	.short	(.L_16 - .L_15)
.L_15:
        /*002c*/ 	.word	0x00000000
        /*0030*/ 	.short	0x0003
        /*0032*/ 	.short	0x0018
        /*0034*/ 	.byte	0x00, 0xf4, 0x21, 0x00


	//----- nvinfo : EIATTR_KPARAM_INFO
	.align		4
.L_16:
        /*0038*/ 	.byte	0x04, 0x17
        /*003a*/ 	.short	(.L_18 - .L_17)
.L_17:
        /*003c*/ 	.word	0x00000000
        /*0040*/ 	.short	0x0002
        /*0042*/ 	.short	0x0010
        /*0044*/ 	.byte	0x00, 0xf4, 0x21, 0x00


	//----- nvinfo : EIATTR_KPARAM_INFO
	.align		4
.L_18:
        /*0048*/ 	.byte	0x04, 0x17
        /*004a*/ 	.short	(.L_20 - .L_19)
.L_19:
        /*004c*/ 	.word	0x00000000
        /*0050*/ 	.short	0x0001
        /*0052*/ 	.short	0x0008
        /*0054*/ 	.byte	0x00, 0xf4, 0x21, 0x00


	//----- nvinfo : EIATTR_KPARAM_INFO
	.align		4
.L_20:
        /*0058*/ 	.byte	0x04, 0x17
        /*005a*/ 	.short	(.L_22 - .L_21)
.L_21:
        /*005c*/ 	.word	0x00000000
        /*0060*/ 	.short	0x0000
        /*0062*/ 	.short	0x0000
        /*0064*/ 	.byte	0x00, 0xf4, 0x21, 0x00


	//----- nvinfo : EIATTR_SPARSE_MMA_MASK
	.align		4
.L_22:
        /*0068*/ 	.byte	0x03, 0x50
        /*006a*/ 	.short	0x0000


	//----- nvinfo : EIATTR_MAXREG_COUNT
	.align		4
        /*006c*/ 	.byte	0x03, 0x1b
        /*006e*/ 	.short	0x00ff


	//----- nvinfo : EIATTR_COOP_GROUP_MASK_REGIDS
	.align		4
        /*0070*/ 	.byte	0x04, 0x29
        /*0072*/ 	.short	(.L_24 - .L_23)


	//   ....[0]....
.L_23:
        /*0074*/ 	.word	0xffffffff


	//   ....[1]....
        /*0078*/ 	.word	0xffffffff


	//   ....[2]....
        /*007c*/ 	.word	0xffffffff


	//   ....[3]....
        /*0080*/ 	.word	0xffffffff


	//   ....[4]....
        /*0084*/ 	.word	0xffffffff


	//   ....[5]....
        /*0088*/ 	.word	0xffffffff


	//   ....[6]....
        /*008c*/ 	.word	0xffffffff


	//   ....[7]....
        /*0090*/ 	.word	0xffffffff


	//   ....[8]....
        /*0094*/ 	.word	0xffffffff


	//   ....[9]....
        /*0098*/ 	.word	0xffffffff


	//   ....[10]....
        /*009c*/ 	.word	0xffffffff


	//   ....[11]....
        /*00a0*/ 	.word	0xffffffff


	//   ....[12]....
        /*00a4*/ 	.word	0xffffffff


	//   ....[13]....
        /*00a8*/ 	.word	0xffffffff


	//   ....[14]....
        /*00ac*/ 	.word	0xffffffff


	//   ....[15]....
        /*00b0*/ 	.word	0xffffffff


	//----- nvinfo : EIATTR_COOP_GROUP_INSTR_OFFSETS
	.align		4
.L_24:
        /*00b4*/ 	.byte	0x04, 0x28
        /*00b6*/ 	.short	(.L_26 - .L_25)


	//   ....[0]....
.L_25:
        /*00b8*/ 	.word	0x00000230


	//   ....[1]....
        /*00bc*/ 	.word	0x00000250


	//   ....[2]....
        /*00c0*/ 	.word	0x00000270


	//   ....[3]....
        /*00c4*/ 	.word	0x000002a0


	//   ....[4]....
        /*00c8*/ 	.word	0x000002e0


	//   ....[5]....
        /*00cc*/ 	.word	0x00000330


	//   ....[6]....
        /*00d0*/ 	.word	0x00000350


	//   ....[7]....
        /*00d4*/ 	.word	0x00000370


	//   ....[8]....
        /*00d8*/ 	.word	0x00000460


	//   ....[9]....
        /*00dc*/ 	.word	0x00000480


	//   ....[10]....
        /*00e0*/ 	.word	0x000004a0


	//   ....[11]....
        /*00e4*/ 	.word	0x000004c0


	//   ....[12]....
        /*00e8*/ 	.word	0x000004e0


	//   ....[13]....
        /*00ec*/ 	.word	0x00000560


	//   ....[14]....
        /*00f0*/ 	.word	0x00000580


	//   ....[15]....
        /*00f4*/ 	.word	0x000005a0


	//----- nvinfo : EIATTR_EXIT_INSTR_OFFSETS
	.align		4
.L_26:
        /*00f8*/ 	.byte	0x04, 0x1c
        /*00fa*/ 	.short	(.L_28 - .L_27)


	//   ....[0]....
.L_27:
        /*00fc*/ 	.word	0x00000690


	//   ....[1]....
        /*0100*/ 	.word	0x000006b0


	//----- nvinfo : EIATTR_REQNTID
	.align		4
.L_28:
        /*0104*/ 	.byte	0x04, 0x10
        /*0106*/ 	.short	(.L_30 - .L_29)
.L_29:
        /*0108*/ 	.word	0x00000100
        /*010c*/ 	.word	0x00000001
        /*0110*/ 	.word	0x00000001


	//----- nvinfo : EIATTR_CBANK_PARAM_SIZE
	.align		4
.L_30:
        /*0114*/ 	.byte	0x03, 0x19
        /*0116*/ 	.short	0x0028


	//----- nvinfo : EIATTR_PARAM_CBANK
	.align		4
        /*0118*/ 	.byte	0x04, 0x0a
        /*011a*/ 	.short	(.L_32 - .L_31)
	.align		4
.L_31:
        /*011c*/ 	.word	index@(.nv.constant0.triton_per_fused__native_batch_norm_legit_9)
        /*0120*/ 	.short	0x0210
        /*0122*/ 	.short	0x0028


	//----- nvinfo : EIATTR_SW_WAR
	.align		4
.L_32:
        /*0124*/ 	.byte	0x04, 0x36
        /*0126*/ 	.short	(.L_34 - .L_33)
.L_33:
        /*0128*/ 	.word	0x00000008
.L_34:


//--------------------- .nv.callgraph             --------------------------
	.section	.nv.callgraph,"",@"SHT_CUDA_CALLGRAPH"
	.align	4
	.sectionentsize	8
	.align		4
        /*0000*/ 	.word	0x00000000
	.align		4
        /*0004*/ 	.word	0xffffffff
	.align		4
        /*0008*/ 	.word	0x00000000
	.align		4
        /*000c*/ 	.word	0xfffffffe
	.align		4
        /*0010*/ 	.word	0x00000000
	.align		4
        /*0014*/ 	.word	0xfffffffd
	.align		4
        /*0018*/ 	.word	0x00000000
	.align		4
        /*001c*/ 	.word	0xfffffffc


//--------------------- .nv.constant4             --------------------------
	.section	.nv.constant4,"a",@progbits
	.align	8
	.align		8
.nv.constant4:
        /*0000*/ 	.dword	_$_str


//--------------------- .text.triton_per_fused__native_batch_norm_legit_9 --------------------------
	.section	.text.triton_per_fused__native_batch_norm_legit_9,"ax",@progbits
	.sectionflags	@"SHF_BARRIERS=1"
	.align	128
        .global         triton_per_fused__native_batch_norm_legit_9
        .type           triton_per_fused__native_batch_norm_legit_9,@function
        .size           triton_per_fused__native_batch_norm_legit_9,(.L_x_1 - triton_per_fused__native_batch_norm_legit_9)
        .other          triton_per_fused__native_batch_norm_legit_9,@"STO_CUDA_ENTRY STV_DEFAULT"
triton_per_fused__native_batch_norm_legit_9:
.text.triton_per_fused__native_batch_norm_legit_9:
[----:B------:R-:W0:Y:S02]  /*0000*/  LDC R1, c[0x0][0x28] ;  /* 0x00000a00ff017b82 */ /* 0x000e240000000800 */
[----:B------:R-:W1:Y:S01]  /*0010*/  S2R R0, SR_CTAID.X ;  /* 0x0000000000007919 */ /* 0x000e620000002500 */
[----:B------:R-:W2:Y:S01]  /*0020*/  LDC.64 R4, c[0x0][0x210] ;  /* 0x00008400ff047b82 */ /* 0x000ea20000000a00 */
[----:B------:R-:W-:Y:S01]  /*0030*/  ULDC.64 UR6, c[0x0][0x208] ;  /* 0x0000820000067ab9 */ /* 0x000fe20000000a00 */
[----:B------:R-:W3:Y:S01]  /*0040*/  S2R R16, SR_TID.X ;  /* 0x0000000000107919 */ /* 0x000ee20000002100 */
[----:B-1----:R-:W-:-:S04]  /*0050*/  SHF.R.S32.HI R7, RZ, 0x1f, R0 ;  /* 0x0000001fff077819 */ /* 0x002fc80000011400 */
[----:B------:R-:W-:Y:S02]  /*0060*/  LEA.HI R7, R7, R0, RZ, 0x8 ;  /* 0x0000000007077211 */ /* 0x000fe400078f40ff */
[----:B---3--:R-:W-:Y:S02]  /*0070*/  LOP3.LUT R2, R16, 0xff, RZ, 0xc0, !PT ;  /* 0x000000ff10027812 */ /* 0x008fe400078ec0ff */
[C---:B------:R-:W-:Y:S02]  /*0080*/  SHF.L.U32 R8, R7.reuse, 0xa, RZ ;  /* 0x0000000a07087819 */ /* 0x040fe400000006ff */
[----:B------:R-:W-:Y:S02]  /*0090*/  LOP3.LUT R7, R7, 0xffffff00, RZ, 0xc0, !PT ;  /* 0xffffff0007077812 */ /* 0x000fe400078ec0ff */
[----:B------:R-:W-:-:S04]  /*00a0*/  LOP3.LUT R9, R8, 0xfffc0000, RZ, 0xc0, !PT ;  /* 0xfffc000008097812 */ /* 0x000fc800078ec0ff */
[----:B------:R-:W-:-:S04]  /*00b0*/  LEA R9, R2, R9, 0x8 ;  /* 0x0000000902097211 */ /* 0x000fc800078e40ff */
[----:B------:R-:W-:-:S04]  /*00c0*/  IADD3 R13, R9, R0, -R7 ;  /* 0x00000000090d7210 */ /* 0x000fc80007ffe807 */
[----:B------:R-:W-:Y:S01]  /*00d0*/  IADD3 R9, R13, 0x10000, RZ ;  /* 0x000100000d097810 */ /* 0x000fe20007ffe0ff */
[----:B--2---:R-:W-:Y:S01]  /*00e0*/  IMAD.WIDE R10, R13, 0x4, R4 ;  /* 0x000000040d0a7825 */ /* 0x004fe200078e0204 */
[----:B------:R-:W-:-:S03]  /*00f0*/  IADD3 R15, R13, 0x20000, RZ ;  /* 0x000200000d0f7810 */ /* 0x000fc60007ffe0ff */
[--C-:B------:R-:W-:Y:S01]  /*0100*/  IMAD.WIDE R8, R9, 0x4, R4.reuse ;  /* 0x0000000409087825 */ /* 0x100fe200078e0204 */
[----:B------:R-:W-:Y:S01]  /*0110*/  IADD3 R17, R13, 0x30000, RZ ;  /* 0x000300000d117810 */ /* 0x000fe20007ffe0ff */
[----:B------:R-:W2:Y:S02]  /*0120*/  LDG.E R7, desc[UR6][R10.64] ;  /* 0x000000060a077981 */ /* 0x000ea4000c1e1900 */
[--C-:B------:R-:W-:Y:S02]  /*0130*/  IMAD.WIDE R12, R15, 0x4, R4.reuse ;  /* 0x000000040f0c7825 */ /* 0x100fe400078e0204 */
[----:B------:R-:W2:Y:S02]  /*0140*/  LDG.E R8, desc[UR6][R8.64] ;  /* 0x0000000608087981 */ /* 0x000ea4000c1e1900 */
[----:B------:R-:W-:Y:S02]  /*0150*/  IMAD.WIDE R14, R17, 0x4, R4 ;  /* 0x00000004110e7825 */ /* 0x000fe400078e0204 */
[----:B------:R1:W3:Y:S04]  /*0160*/  LDG.E R4, desc[UR6][R12.64] ;  /* 0x000000060c047981 */ /* 0x0002e8000c1e1900 */
[----:B------:R-:W4:Y:S01]  /*0170*/  LDG.E R5, desc[UR6][R14.64] ;  /* 0x000000060e057981 */ /* 0x000f22000c1e1900 */
[----:B------:R-:W5:Y:S01]  /*0180*/  S2UR UR5, SR_CgaCtaId ;  /* 0x00000000000579c3 */ /* 0x000f620000008800 */
[C---:B------:R-:W-:Y:S01]  /*0190*/  LOP3.LUT P1, RZ, R16.reuse, 0x1f, RZ, 0xc0, !PT ;  /* 0x0000001f10ff7812 */ /* 0x040fe2000782c0ff */
[----:B------:R-:W-:Y:S01]  /*01a0*/  UMOV UR4, 0x400 ;  /* 0x0000040000047882 */ /* 0x000fe20000000000 */
[----:B------:R-:W-:-:S02]  /*01b0*/  ISETP.GE.AND P2, PT, R16, 0x8, PT ;  /* 0x000000081000780c */ /* 0x000fc40003f46270 */
[----:B-1----:R-:W-:Y:S02]  /*01c0*/  SHF.R.U32.HI R13, RZ, 0x3, R16 ;  /* 0x00000003ff0d7819 */ /* 0x002fe40000011610 */
[----:B------:R-:W-:-:S04]  /*01d0*/  LOP3.LUT P0, RZ, R16, 0x7, RZ, 0xc0, !PT ;  /* 0x0000000710ff7812 */ /* 0x000fc8000780c0ff */
[----:B------:R-:W-:Y:S01]  /*01e0*/  ISETP.LT.AND P0, PT, R16, 0x8, !P0 ;  /* 0x000000081000780c */ /* 0x000fe20004701270 */
[----:B-----5:R-:W-:Y:S01]  /*01f0*/  UPRMT UR4, UR5, 0x654, UR4 ;  /* 0x0000065405047896 */ /* 0x020fe20008000004 */
[----:B--2---:R-:W-:-:S04]  /*0200*/  FADD R17, R7, R8 ;  /* 0x0000000807117221 */ /* 0x004fc80000000000 */
[----:B---3--:R-:W-:-:S04]  /*0210*/  FADD R18, R4, R17 ;  /* 0x0000001104127221 */ /* 0x008fc80000000000 */
[----:B----4-:R-:W-:-:S05]  /*0220*/  FADD R18, R5, R18 ;  /* 0x0000001205127221 */ /* 0x010fca0000000000 */
[----:B------:R-:W1:Y:S02]  /*0230*/  SHFL.BFLY PT, R17, R18, 0x10, 0x1f ;  /* 0x0e001f0012117f89 */ /* 0x000e6400000e0000 */
[----:B-1----:R-:W-:-:S05]  /*0240*/  FADD R17, R18, R17 ;  /* 0x0000001112117221 */ /* 0x002fca0000000000 */
[----:B------:R-:W1:Y:S02]  /*0250*/  SHFL.BFLY PT, R10, R17, 0x8, 0x1f ;  /* 0x0d001f00110a7f89 */ /* 0x000e6400000e0000 */
[----:B-1----:R-:W-:-:S05]  /*0260*/  FADD R10, R17, R10 ;  /* 0x0000000a110a7221 */ /* 0x002fca0000000000 */
[----:B------:R-:W1:Y:S02]  /*0270*/  SHFL.BFLY PT, R9, R10, 0x4, 0x1f ;  /* 0x0c801f000a097f89 */ /* 0x000e6400000e0000 */
[----:B-1----:R-:W-:Y:S01]  /*0280*/  FADD R9, R10, R9 ;  /* 0x000000090a097221 */ /* 0x002fe20000000000 */
[----:B------:R-:W-:-:S04]  /*0290*/  LOP3.LUT R10, R13, 0x1c, RZ, 0xc0, !PT ;  /* 0x0000001c0d0a7812 */ /* 0x000fc800078ec0ff */
[----:B------:R-:W1:Y:S02]  /*02a0*/  SHFL.BFLY PT, R12, R9, 0x2, 0x1f ;  /* 0x0c401f00090c7f89 */ /* 0x000e6400000e0000 */
[----:B-1----:R-:W-:Y:S01]  /*02b0*/  FADD R12, R9, R12 ;  /* 0x0000000c090c7221 */ /* 0x002fe20000000000 */
[----:B------:R-:W-:Y:S01]  /*02c0*/  LEA R9, R16, UR4, 0x2 ;  /* 0x0000000410097c11 */ /* 0x000fe2000f8e10ff */
[----:B------:R-:W-:-:S03]  /*02d0*/  HFMA2.MMA R16, -RZ, RZ, 0.8125, 0 ;  /* 0x3a800000ff107435 */ /* 0x000fc600000001ff */
[----:B------:R-:W1:Y:S02]  /*02e0*/  SHFL.BFLY PT, R11, R12, 0x1, 0x1f ;  /* 0x0c201f000c0b7f89 */ /* 0x000e6400000e0000 */
[----:B-1----:R-:W-:-:S05]  /*02f0*/  FADD R11, R12, R11 ;  /* 0x0000000b0c0b7221 */ /* 0x002fca0000000000 */
[----:B------:R-:W-:Y:S01]  /*0300*/  @!P1 STS [R10+UR4], R11 ;  /* 0x0000000b0a009988 */ /* 0x000fe20008000804 */
[----:B------:R-:W-:Y:S06]  /*0310*/  BAR.SYNC.DEFER_BLOCKING 0x0 ;  /* 0x0000000000007b1d */ /* 0x000fec0000010000 */
[----:B------:R-:W1:Y:S04]  /*0320*/  @!P2 LDS R6, [R9] ;  /* 0x000000000906a984 */ /* 0x000e680000000800 */
[----:B-1----:R-:W1:Y:S02]  /*0330*/  SHFL.BFLY PT, R13, R6, 0x4, 0x1f ;  /* 0x0c801f00060d7f89 */ /* 0x002e6400000e0000 */
[----:B-1----:R-:W-:-:S05]  /*0340*/  FADD R13, R6, R13 ;  /* 0x0000000d060d7221 */ /* 0x002fca0000000000 */
[----:B------:R-:W1:Y:S02]  /*0350*/  SHFL.BFLY PT, R12, R13, 0x2, 0x1f ;  /* 0x0c401f000d0c7f89 */ /* 0x000e6400000e0000 */
[----:B-1----:R-:W-:-:S05]  /*0360*/  FADD R12, R13, R12 ;  /* 0x0000000c0d0c7221 */ /* 0x002fca0000000000 */
[----:B------:R-:W1:Y:S02]  /*0370*/  SHFL.BFLY PT, R15, R12, 0x1, 0x1f ;  /* 0x0c201f000c0f7f89 */ /* 0x000e6400000e0000 */
[----:B-1----:R-:W-:-:S05]  /*0380*/  FADD R14, R12, R15 ;  /* 0x0000000f0c0e7221 */ /* 0x002fca0000000000 */
[----:B------:R-:W-:Y:S01]  /*0390*/  @P0 STS [R9], R14 ;  /* 0x0000000e09000388 */ /* 0x000fe20000000800 */
[----:B------:R-:W-:Y:S06]  /*03a0*/  BAR.SYNC.DEFER_BLOCKING 0x0 ;  /* 0x0000000000007b1d */ /* 0x000fec0000010000 */
[----:B------:R-:W1:Y:S02]  /*03b0*/  LDS R11, [UR4] ;  /* 0x00000004ff0b7984 */ /* 0x000e640008000800 */
[----:B-1----:R-:W-:-:S04]  /*03c0*/  FADD R6, RZ, R11 ;  /* 0x0000000bff067221 */ /* 0x002fc80000000000 */
[----:B------:R-:W-:-:S04]  /*03d0*/  FMUL R6, R6, 0.0009765625 ;  /* 0x3a80000006067820 */ /* 0x000fc80000400000 */
[--C-:B------:R-:W-:Y:S01]  /*03e0*/  FADD R8, R8, -R6.reuse ;  /* 0x8000000608087221 */ /* 0x100fe20000000000 */
[--C-:B------:R-:W-:Y:S01]  /*03f0*/  FADD R7, R7, -R6.reuse ;  /* 0x8000000607077221 */ /* 0x100fe20000000000 */
[--C-:B------:R-:W-:Y:S01]  /*0400*/  FADD R4, R4, -R6.reuse ;  /* 0x8000000604047221 */ /* 0x100fe20000000000 */
[----:B------:R-:W-:Y:S01]  /*0410*/  FADD R5, R5, -R6 ;  /* 0x8000000605057221 */ /* 0x000fe20000000000 */
[----:B------:R-:W-:-:S04]  /*0420*/  FMUL R8, R8, R8 ;  /* 0x0000000808087220 */ /* 0x000fc80000400000 */
[----:B------:R-:W-:-:S04]  /*0430*/  FFMA R7, R7, R7, R8 ;  /* 0x0000000707077223 */ /* 0x000fc80000000008 */
[----:B------:R-:W-:-:S04]  /*0440*/  FFMA R4, R4, R4, R7 ;  /* 0x0000000404047223 */ /* 0x000fc80000000007 */
[----:B------:R-:W-:-:S05]  /*0450*/  FFMA R4, R5, R5, R4 ;  /* 0x0000000505047223 */ /* 0x000fca0000000004 */
[----:B------:R-:W1:Y:S02]  /*0460*/  SHFL.BFLY PT, R5, R4, 0x10, 0x1f ;  /* 0x0e001f0004057f89 */ /* 0x000e6400000e0000 */
[----:B-1----:R-:W-:-:S05]  /*0470*/  FADD R5, R4, R5 ;  /* 0x0000000504057221 */ /* 0x002fca0000000000 */
[----:B------:R-:W1:Y:S02]  /*0480*/  SHFL.BFLY PT, R8, R5, 0x8, 0x1f ;  /* 0x0d001f0005087f89 */ /* 0x000e6400000e0000 */
[----:B-1----:R-:W-:-:S05]  /*0490*/  FADD R8, R5, R8 ;  /* 0x0000000805087221 */ /* 0x002fca0000000000 */
[----:B------:R-:W1:Y:S02]  /*04a0*/  SHFL.BFLY PT, R7, R8, 0x4, 0x1f ;  /* 0x0c801f0008077f89 */ /* 0x000e6400000e0000 */
[----:B-1----:R-:W-:-:S05]  /*04b0*/  FADD R7, R8, R7 ;  /* 0x0000000708077221 */ /* 0x002fca0000000000 */
[----:B------:R-:W1:Y:S02]  /*04c0*/  SHFL.BFLY PT, R12, R7, 0x2, 0x1f ;  /* 0x0c401f00070c7f89 */ /* 0x000e6400000e0000 */
[----:B-1----:R-:W-:-:S05]  /*04d0*/  FADD R12, R7, R12 ;  /* 0x0000000c070c7221 */ /* 0x002fca0000000000 */
[----:B------:R-:W1:Y:S02]  /*04e0*/  SHFL.BFLY PT, R11, R12, 0x1, 0x1f ;  /* 0x0c201f000c0b7f89 */ /* 0x000e6400000e0000 */
[----:B-1----:R-:W-:Y:S01]  /*04f0*/  FADD R11, R12, R11 ;  /* 0x0000000b0c0b7221 */ /* 0x002fe20000000000 */
[----:B------:R-:W-:Y:S08]  /*0500*/  BAR.SYNC.DEFER_BLOCKING 0x0 ;  /* 0x0000000000007b1d */ /* 0x000ff00000010000 */
[----:B------:R-:W1:Y:S01]  /*0510*/  LDC.64 R12, c[0x0][0x220] ;  /* 0x00008800ff0c7b82 */ /* 0x000e620000000a00 */
[----:B------:R2:W-:Y:S07]  /*0520*/  @!P1 STS [R10+UR4], R11 ;  /* 0x0000000b0a009988 */ /* 0x0005ee0008000804 */
[----:B------:R-:W-:Y:S08]  /*0530*/  BAR.SYNC.DEFER_BLOCKING 0x0 ;  /* 0x0000000000007b1d */ /* 0x000ff00000010000 */
[----:B--2---:R-:W2:Y:S01]  /*0540*/  LDC.64 R10, c[0x0][0x218] ;  /* 0x00008600ff0a7b82 */ /* 0x004ea20000000a00 */
[----:B------:R-:W3:Y:S04]  /*0550*/  @!P2 LDS R3, [R9] ;  /* 0x000000000903a984 */ /* 0x000ee80000000800 */
[----:B---3--:R-:W3:Y:S02]  /*0560*/  SHFL.BFLY PT, R4, R3, 0x4, 0x1f ;  /* 0x0c801f0003047f89 */ /* 0x008ee400000e0000 */
[----:B---3--:R-:W-:-:S05]  /*0570*/  FADD R8, R3, R4 ;  /* 0x0000000403087221 */ /* 0x008fca0000000000 */
[----:B------:R-:W3:Y:S02]  /*0580*/  SHFL.BFLY PT, R5, R8, 0x2, 0x1f ;  /* 0x0c401f0008057f89 */ /* 0x000ee400000e0000 */
[----:B---3--:R-:W-:-:S05]  /*0590*/  FADD R7, R8, R5 ;  /* 0x0000000508077221 */ /* 0x008fca0000000000 */
[----:B------:R-:W3:Y:S02]  /*05a0*/  SHFL.BFLY PT, R4, R7, 0x1, 0x1f ;  /* 0x0c201f0007047f89 */ /* 0x000ee400000e0000 */
[----:B---3--:R-:W-:Y:S02]  /*05b0*/  FADD R14, R7, R4 ;  /* 0x00000004070e7221 */ /* 0x008fe40000000000 */
[----:B------:R-:W3:Y:S03]  /*05c0*/  LDC.64 R4, c[0x0][0x228] ;  /* 0x00008a00ff047b82 */ /* 0x000ee60000000a00 */
[----:B------:R1:W-:Y:S05]  /*05d0*/  @P0 STS [R9], R14 ;  /* 0x0000000e09000388 */ /* 0x0003ea0000000800 */
[----:B------:R-:W-:Y:S01]  /*05e0*/  BAR.SYNC.DEFER_BLOCKING 0x0 ;  /* 0x0000000000007b1d */ /* 0x000fe20000010000 */
[----:B------:R-:W-:Y:S01]  /*05f0*/  ISETP.NE.AND P0, PT, R2, RZ, PT ;  /* 0x000000ff0200720c */ /* 0x000fe20003f05270 */
[----:B-1----:R-:W-:-:S04]  /*0600*/  IMAD.WIDE R8, R0, 0x4, R12 ;  /* 0x0000000400087825 */ /* 0x002fc800078e020c */
[----:B---3--:R-:W-:-:S04]  /*0610*/  IMAD.WIDE R2, R0, 0x4, R4 ;  /* 0x0000000400027825 */ /* 0x008fc800078e0204 */
[----:B--2---:R-:W-:Y:S01]  /*0620*/  IMAD.WIDE R4, R0, 0x4, R10 ;  /* 0x0000000400047825 */ /* 0x004fe200078e020a */
[----:B------:R-:W1:Y:S03]  /*0630*/  LDS R15, [UR4] ;  /* 0x00000004ff0f7984 */ /* 0x000e660008000800 */
[----:B-1----:R-:W-:-:S04]  /*0640*/  FADD R15, RZ, R15 ;  /* 0x0000000fff0f7221 */ /* 0x002fc80000000000 */
[----:B------:R-:W-:-:S04]  /*0650*/  FFMA R16, R15, R16, 9.9999997473787516356e-06 ;  /* 0x3727c5ac0f107423 */ /* 0x000fc80000000010 */
[----:B------:R-:W1:Y:S02]  /*0660*/  MUFU.RSQ R7, R16 ;  /* 0x0000001000077308 */ /* 0x000e640000001400 */
[----:B-1----:R1:W-:Y:S04]  /*0670*/  @!P0 STG.E desc[UR6][R2.64], R7 ;  /* 0x0000000702008986 */ /* 0x0023e8000c101906 */
[----:B------:R1:W-:Y:S01]  /*0680*/  @!P0 STG.E desc[UR6][R4.64], R6 ;  /* 0x0000000604008986 */ /* 0x0003e2000c101906 */
[----:B------:R-:W-:Y:S05]  /*0690*/  @P0 EXIT ;  /* 0x000000000000094d */ /* 0x000fea0003800000 */
[----:B------:R-:W-:Y:S01]  /*06a0*/  STG.E desc[UR6][R8.64], R15 ;  /* 0x0000000f08007986 */ /* 0x000fe2000c101906 */
[----:B------:R-:W-:Y:S05]  /*06b0*/  EXIT ;  /* 0x000000000000794d */ /* 0x000fea0003800000 */
.L_x_0:
[----:B------:R-:W-:-:S00]  /*06c0*/  BRA `(.L_x_0) ;  /* 0xfffffffc00fc7947 */ /* 0x000fc0000383ffff */
[----:B------:R-:W-:-:S00]  /*06d0*/  NOP ;  /* 0x0000000000007918 */ /* 0x000fc00000000000 */
        /* <DEDUP_REMOVED lines=10> */
.L_x_1:


//--------------------- .nv.global.init           --------------------------
	.section	.nv.global.init,"aw",@progbits
.nv.global.init:
	.type		_$_str,@object
	.size		_$_str,(.L_0 - _$_str)
_$_str:
        /*0000*/ 	.byte	0x5f, 0x5f, 0x43, 0x55, 0x44, 0x41, 0x5f, 0x46, 0x54, 0x5a, 0x00
.L_0:


//--------------------- .nv.shared.triton_per_fused__native_batch_norm_legit_9 --------------------------
	.section	.nv.shared.triton_per_fused__native_batch_norm_legit_9,"aw",@nobits
	.sectionflags	@""
	.align	16
	.zero		1024


//--------------------- .nv.constant0.triton_per_fused__native_batch_norm_legit_9 --------------------------
	.section	.nv.constant0.triton_per_fused__native_batch_norm_legit_9,"a",@progbits
	.sectionflags	@""
	.align	4
.nv.constant0.triton_per_fused__native_batch_norm_legit_9:
	.zero		568
